	.headerflags	@"EF_CUDA_TEXMODE_UNIFIED EF_CUDA_64BIT_ADDRESS EF_CUDA_ACCELERATORS EF_CUDA_SM90 EF_CUDA_VIRTUAL_SM(EF_CUDA_SM90)"
	.elftype	@"ET_EXEC"


//--------------------- .nv.info                  --------------------------
	.section	.nv.info,"",@"SHT_CUDA_INFO"
	.align	4


	//----- nvinfo : EIATTR_REGCOUNT
	.align		4
        /*0000*/ 	.byte	0x04, 0x2f
        /*0002*/ 	.short	(.L_1 - .L_0)
	.align		4
.L_0:
        /*0004*/ 	.word	index@(triton_poi_fused_max_pool2d_with_indices_3)
        /*0008*/ 	.word	0x00000020


	//----- nvinfo : EIATTR_MIN_STACK_SIZE
	.align		4
.L_1:
        /*000c*/ 	.byte	0x04, 0x12
        /*000e*/ 	.short	(.L_3 - .L_2)
	.align		4
.L_2:
        /*0010*/ 	.word	index@(triton_poi_fused_max_pool2d_with_indices_3)
        /*0014*/ 	.word	0x00000000


	//----- nvinfo : EIATTR_FRAME_SIZE
	.align		4
.L_3:
        /*0018*/ 	.byte	0x04, 0x11
        /*001a*/ 	.short	(.L_5 - .L_4)
	.align		4
.L_4:
        /*001c*/ 	.word	index@(triton_poi_fused_max_pool2d_with_indices_3)
        /*0020*/ 	.word	0x00000000


	//----- nvinfo : EIATTR_MIN_STACK_SIZE
	.align		4
.L_5:
        /*0024*/ 	.byte	0x04, 0x12
        /*0026*/ 	.short	(.L_7 - .L_6)
	.align		4
.L_6:
        /*0028*/ 	.word	index@(triton_poi_fused_max_pool2d_with_indices_3)
        /*002c*/ 	.word	0x00000000
.L_7:


//--------------------- .nv.info.triton_poi_fused_max_pool2d_with_indices_3 --------------------------
	.section	.nv.info.triton_poi_fused_max_pool2d_with_indices_3,"",@"SHT_CUDA_INFO"
	.sectionflags	@""
	.align	4


	//----- nvinfo : EIATTR_CUDA_API_VERSION
	.align		4
        /*0000*/ 	.byte	0x04, 0x37
        /*0002*/ 	.short	(.L_9 - .L_8)
.L_8:
        /*0004*/ 	.word	0x0000007c


	//----- nvinfo : EIATTR_KPARAM_INFO
	.align		4
.L_9:
        /*0008*/ 	.byte	0x04, 0x17
        /*000a*/ 	.short	(.L_11 - .L_10)
.L_10:
        /*000c*/ 	.word	0x00000000
        /*0010*/ 	.short	0x0003
        /*0012*/ 	.short	0x0018
        /*0014*/ 	.byte	0x00, 0xf0, 0x11, 0x00


	//----- nvinfo : EIATTR_KPARAM_INFO
	.align		4
.L_11:
        /*0018*/ 	.byte	0x04, 0x17
        /*001a*/ 	.short	(.L_13 - .L_12)
.L_12:
        /*001c*/ 	.word	0x00000000
        /*0020*/ 	.short	0x0002
        /*0022*/ 	.short	0x0010
        /*0024*/ 	.byte	0x00, 0xf4, 0x21, 0x00


	//----- nvinfo : EIATTR_KPARAM_INFO
	.align		4
.L_13:
        /*0028*/ 	.byte	0x04, 0x17
        /*002a*/ 	.short	(.L_15 - .L_14)
.L_14:
        /*002c*/ 	.word	0x00000000
        /*0030*/ 	.short	0x0001
        /*0032*/ 	.short	0x0008
        /*0034*/ 	.byte	0x00, 0xf4, 0x21, 0x00


	//----- nvinfo : EIATTR_KPARAM_INFO
	.align		4
.L_15:
        /*0038*/ 	.byte	0x04, 0x17
        /*003a*/ 	.short	(.L_17 - .L_16)
.L_16:
        /*003c*/ 	.word	0x00000000
        /*0040*/ 	.short	0x0000
        /*0042*/ 	.short	0x0000
        /*0044*/ 	.byte	0x00, 0xf4, 0x21, 0x00


	//----- nvinfo : EIATTR_SPARSE_MMA_MASK
	.align		4
.L_17:
        /*0048*/ 	.byte	0x03, 0x50
        /*004a*/ 	.short	0x0000


	//----- nvinfo : EIATTR_MAXREG_COUNT
	.align		4
        /*004c*/ 	.byte	0x03, 0x1b
        /*004e*/ 	.short	0x00ff


	//----- nvinfo : EIATTR_EXIT_INSTR_OFFSETS
	.align		4
        /*0050*/ 	.byte	0x04, 0x1c
        /*0052*/ 	.short	(.L_19 - .L_18)


	//   ....[0]....
.L_18:
        /*0054*/ 	.word	0x00000960


	//   ....[1]....
        /*0058*/ 	.word	0x00000980


	//----- nvinfo : EIATTR_REQNTID
	.align		4
.L_19:
        /*005c*/ 	.byte	0x04, 0x10
        /*005e*/ 	.short	(.L_21 - .L_20)
.L_20:
        /*0060*/ 	.word	0x00000080
        /*0064*/ 	.word	0x00000001
        /*0068*/ 	.word	0x00000001


	//----- nvinfo : EIATTR_CBANK_PARAM_SIZE
	.align		4
.L_21:
        /*006c*/ 	.byte	0x03, 0x19
        /*006e*/ 	.short	0x001c


	//----- nvinfo : EIATTR_PARAM_CBANK
	.align		4
        /*0070*/ 	.byte	0x04, 0x0a
        /*0072*/ 	.short	(.L_23 - .L_22)
	.align		4
.L_22:
        /*0074*/ 	.word	index@(.nv.constant0.triton_poi_fused_max_pool2d_with_indices_3)
        /*0078*/ 	.short	0x0210
        /*007a*/ 	.short	0x001c


	//----- nvinfo : EIATTR_SW_WAR
	.align		4
.L_23:
        /*007c*/ 	.byte	0x04, 0x36
        /*007e*/ 	.short	(.L_25 - .L_24)
.L_24:
        /*0080*/ 	.word	0x00000008
.L_25:


//--------------------- .nv.callgraph             --------------------------
	.section	.nv.callgraph,"",@"SHT_CUDA_CALLGRAPH"
	.align	4
	.sectionentsize	8
	.align		4
        /*0000*/ 	.word	0x00000000
	.align		4
        /*0004*/ 	.word	0xffffffff
	.align		4
        /*0008*/ 	.word	0x00000000
	.align		4
        /*000c*/ 	.word	0xfffffffe
	.align		4
        /*0010*/ 	.word	0x00000000
	.align		4
        /*0014*/ 	.word	0xfffffffd
	.align		4
        /*0018*/ 	.word	0x00000000
	.align		4
        /*001c*/ 	.word	0xfffffffc


//--------------------- .text.triton_poi_fused_max_pool2d_with_indices_3 --------------------------
	.section	.text.triton_poi_fused_max_pool2d_with_indices_3,"ax",@progbits
	.align	128
        .global         triton_poi_fused_max_pool2d_with_indices_3
        .type           triton_poi_fused_max_pool2d_with_indices_3,@function
        .size           triton_poi_fused_max_pool2d_with_indices_3,(.L_x_1 - triton_poi_fused_max_pool2d_with_indices_3)
        .other          triton_poi_fused_max_pool2d_with_indices_3,@"STO_CUDA_ENTRY STV_DEFAULT"
triton_poi_fused_max_pool2d_with_indices_3:
.text.triton_poi_fused_max_pool2d_with_indices_3:
[----:B------:R-:W0:Y:S01]  /*0000*/  LDC R1, c[0x0][0x28] ;  /* 0x00000a00ff017b82 */ /* 0x000e220000000800 */
[----:B------:R-:W1:Y:S01]  /*0010*/  S2R R0, SR_TID.X ;  /* 0x0000000000007919 */ /* 0x000e620000002100 */
[----:B------:R-:W-:-:S06]  /*0020*/  IMAD.MOV.U32 R14, RZ, RZ, RZ ;  /* 0x000000ffff0e7224 */ /* 0x000fcc00078e00ff */
[----:B------:R-:W2:Y:S01]  /*0030*/  LDC.64 R20, c[0x0][0x210] ;  /* 0x00008400ff147b82 */ /* 0x000ea20000000a00 */
[----:B------:R-:W-:Y:S01]  /*0040*/  IMAD.MOV.U32 R6, RZ, RZ, RZ ;  /* 0x000000ffff067224 */ /* 0x000fe200078e00ff */
[----:B------:R-:W3:Y:S01]  /*0050*/  S2R R15, SR_CTAID.X ;  /* 0x00000000000f7919 */ /* 0x000ee20000002500 */
[----:B------:R-:W-:Y:S01]  /*0060*/  IMAD.MOV.U32 R4, RZ, RZ, RZ ;  /* 0x000000ffff047224 */ /* 0x000fe200078e00ff */
[----:B------:R-:W-:Y:S01]  /*0070*/  ULDC.64 UR4, c[0x0][0x208] ;  /* 0x0000820000047ab9 */ /* 0x000fe20000000a00 */
[----:B------:R-:W-:Y:S01]  /*0080*/  IMAD.MOV.U32 R2, RZ, RZ, RZ ;  /* 0x000000ffff027224 */ /* 0x000fe200078e00ff */
[----:B------:R-:W-:Y:S01]  /*0090*/  ULDC.64 UR6, c[0x0][0x218] ;  /* 0x0000860000067ab9 */ /* 0x000fe20000000a00 */
[----:B------:R-:W-:Y:S02]  /*00a0*/  IMAD.MOV.U32 R25, RZ, RZ, RZ ;  /* 0x000000ffff197224 */ /* 0x000fe400078e00ff */
[----:B-1----:R-:W-:-:S05]  /*00b0*/  IMAD.SHL.U32 R0, R0, 0x4, RZ ;  /* 0x0000000400007824 */ /* 0x002fca00078e00ff */
[----:B------:R-:W-:-:S05]  /*00c0*/  LOP3.LUT R0, R0, 0x1fc, RZ, 0xc0, !PT ;  /* 0x000001fc00007812 */ /* 0x000fca00078ec0ff */
[----:B---3--:R-:W-:-:S04]  /*00d0*/  IMAD R15, R15, 0x200, R0 ;  /* 0x000002000f0f7824 */ /* 0x008fc800078e0200 */
[C---:B------:R-:W-:Y:S01]  /*00e0*/  VIADD R7, R15.reuse, 0x1 ;  /* 0x000000010f077836 */ /* 0x040fe20000000000 */
[C---:B------:R-:W-:Y:S01]  /*00f0*/  ISETP.GE.AND P0, PT, R15.reuse, 0xe100, PT ;  /* 0x0000e1000f00780c */ /* 0x040fe20003f06270 */
[----:B------:R-:W-:-:S04]  /*0100*/  IMAD.HI R0, R15, -0x77777777, R14 ;  /* 0x888888890f007827 */ /* 0x000fc800078e020e */
[----:B------:R-:W-:Y:S01]  /*0110*/  VIADD R5, R15, 0x3 ;  /* 0x000000030f057836 */ /* 0x000fe20000000000 */
[----:B------:R-:W-:Y:S01]  /*0120*/  SHF.R.U32.HI R9, RZ, 0x1f, R0 ;  /* 0x0000001fff097819 */ /* 0x000fe20000011600 */
[----:B------:R-:W-:-:S03]  /*0130*/  IMAD.HI R6, R7, -0x77777777, R6 ;  /* 0x8888888907067827 */ /* 0x000fc600078e0206 */
[----:B------:R-:W-:Y:S01]  /*0140*/  LEA.HI.SX32 R9, R0, R9, 0x1d ;  /* 0x0000000900097211 */ /* 0x000fe200078feaff */
[----:B------:R-:W-:Y:S01]  /*0150*/  VIADD R3, R15, 0x2 ;  /* 0x000000020f037836 */ /* 0x000fe20000000000 */
[----:B------:R-:W-:Y:S01]  /*0160*/  SHF.R.U32.HI R11, RZ, 0x1f, R6 ;  /* 0x0000001fff0b7819 */ /* 0x000fe20000011606 */
[----:B------:R-:W-:-:S03]  /*0170*/  IMAD.HI R4, R5, -0x77777777, R4 ;  /* 0x8888888905047827 */ /* 0x000fc600078e0204 */
[----:B------:R-:W-:Y:S01]  /*0180*/  LEA.HI.SX32 R11, R6, R11, 0x1d ;  /* 0x0000000b060b7211 */ /* 0x000fe200078feaff */
[----:B------:R-:W-:Y:S01]  /*0190*/  IMAD.HI R2, R3, -0x77777777, R2 ;  /* 0x8888888903027827 */ /* 0x000fe200078e0202 */
[----:B------:R-:W-:-:S03]  /*01a0*/  SHF.R.U32.HI R17, RZ, 0x1f, R4 ;  /* 0x0000001fff117819 */ /* 0x000fc60000011604 */
[----:B------:R-:W-:Y:S01]  /*01b0*/  IMAD R0, R9, -0xf, R15 ;  /* 0xfffffff109007824 */ /* 0x000fe200078e020f */
[----:B------:R-:W-:Y:S01]  /*01c0*/  SHF.R.U32.HI R13, RZ, 0x1f, R2 ;  /* 0x0000001fff0d7819 */ /* 0x000fe20000011602 */
[----:B------:R-:W-:Y:S01]  /*01d0*/  IMAD R6, R11, -0xf, R7 ;  /* 0xfffffff10b067824 */ /* 0x000fe200078e0207 */
[----:B------:R-:W-:Y:S01]  /*01e0*/  LEA.HI.SX32 R17, R4, R17, 0x1d ;  /* 0x0000001104117211 */ /* 0x000fe200078feaff */
[----:B------:R-:W-:Y:S01]  /*01f0*/  IMAD R0, R9, 0x1e, R0 ;  /* 0x0000001e09007824 */ /* 0x000fe200078e0200 */
[----:B------:R-:W-:Y:S01]  /*0200*/  LEA.HI.SX32 R13, R2, R13, 0x1d ;  /* 0x0000000d020d7211 */ /* 0x000fe200078feaff */
[----:B------:R-:W-:Y:S02]  /*0210*/  IMAD R6, R11, 0x1e, R6 ;  /* 0x0000001e0b067824 */ /* 0x000fe400078e0206 */
[----:B------:R-:W-:Y:S02]  /*0220*/  IMAD R4, R17, -0xf, R5 ;  /* 0xfffffff111047824 */ /* 0x000fe400078e0205 */
[----:B------:R-:W-:-:S02]  /*0230*/  IMAD R2, R13, -0xf, R3 ;  /* 0xfffffff10d027824 */ /* 0x000fc400078e0203 */
[----:B------:R-:W-:Y:S02]  /*0240*/  IMAD.SHL.U32 R8, R0, 0x2, RZ ;  /* 0x0000000200087824 */ /* 0x000fe400078e00ff */
[----:B------:R-:W-:Y:S02]  /*0250*/  IMAD R4, R17, 0x1e, R4 ;  /* 0x0000001e11047824 */ /* 0x000fe400078e0204 */
[----:B------:R-:W-:Y:S01]  /*0260*/  IMAD.SHL.U32 R9, R6, 0x2, RZ ;  /* 0x0000000206097824 */ /* 0x000fe200078e00ff */
[----:B------:R-:W-:Y:S01]  /*0270*/  CS2R R6, SRZ ;  /* 0x0000000000067805 */ /* 0x000fe2000001ff00 */
[----:B------:R-:W-:Y:S02]  /*0280*/  IMAD R23, R13, 0x1e, R2 ;  /* 0x0000001e0d177824 */ /* 0x000fe400078e0202 */
[----:B--2---:R-:W-:Y:S01]  /*0290*/  IMAD.WIDE R2, R8, 0x4, R20 ;  /* 0x0000000408027825 */ /* 0x004fe200078e0214 */
[----:B------:R-:W-:-:S03]  /*02a0*/  CS2R R12, SRZ ;  /* 0x00000000000c7805 */ /* 0x000fc6000001ff00 */
[----:B------:R-:W-:Y:S01]  /*02b0*/  IMAD.SHL.U32 R22, R4, 0x2, RZ ;  /* 0x0000000204167824 */ /* 0x000fe200078e00ff */
[----:B------:R-:W2:Y:S01]  /*02c0*/  @!P0 LDG.E.EL R25, desc[UR4][R2.64] ;  /* 0x0000000402198981 */ /* 0x000ea2000c2e1900 */
[----:B------:R-:W-:Y:S02]  /*02d0*/  IMAD.MOV.U32 R5, RZ, RZ, RZ ;  /* 0x000000ffff057224 */ /* 0x000fe400078e00ff */
[--C-:B------:R-:W-:Y:S01]  /*02e0*/  IMAD.WIDE R10, R9, 0x4, R20.reuse ;  /* 0x00000004090a7825 */ /* 0x100fe200078e0214 */
[----:B------:R1:W2:Y:S03]  /*02f0*/  @!P0 LDG.E.EL R6, desc[UR4][R2.64+0x4] ;  /* 0x0000040402068981 */ /* 0x0002a6000c2e1900 */
[----:B------:R-:W-:Y:S01]  /*0300*/  IMAD.SHL.U32 R23, R23, 0x2, RZ ;  /* 0x0000000217177824 */ /* 0x000fe200078e00ff */
[----:B------:R-:W3:Y:S01]  /*0310*/  @!P0 LDG.E.EL R14, desc[UR4][R10.64] ;  /* 0x000000040a0e8981 */ /* 0x000ee2000c2e1900 */
[----:B------:R-:W-:-:S03]  /*0320*/  IMAD.WIDE R18, R22, 0x4, R20 ;  /* 0x0000000416127825 */ /* 0x000fc600078e0214 */
[----:B------:R4:W3:Y:S01]  /*0330*/  @!P0 LDG.E.EL R5, desc[UR4][R10.64+0x4] ;  /* 0x000004040a058981 */ /* 0x0008e2000c2e1900 */
[----:B------:R-:W-:Y:S02]  /*0340*/  IMAD.MOV.U32 R4, RZ, RZ, RZ ;  /* 0x000000ffff047224 */ /* 0x000fe400078e00ff */
[C---:B------:R-:W-:Y:S01]  /*0350*/  IMAD.WIDE R26, R23.reuse, 0x4, R20 ;  /* 0x00000004171a7825 */ /* 0x040fe200078e0214 */
[----:B------:R-:W5:Y:S04]  /*0360*/  @!P0 LDG.E.EL R12, desc[UR4][R18.64] ;  /* 0x00000004120c8981 */ /* 0x000f68000c2e1900 */
[----:B------:R1:W5:Y:S04]  /*0370*/  @!P0 LDG.E.EL R7, desc[UR4][R18.64+0x4] ;  /* 0x0000040412078981 */ /* 0x000368000c2e1900 */
[----:B------:R-:W5:Y:S04]  /*0380*/  @!P0 LDG.E.EL R13, desc[UR4][R26.64] ;  /* 0x000000041a0d8981 */ /* 0x000f68000c2e1900 */
[----:B------:R4:W5:Y:S01]  /*0390*/  @!P0 LDG.E.EL R4, desc[UR4][R26.64+0x4] ;  /* 0x000004041a048981 */ /* 0x000962000c2e1900 */
[----:B------:R-:W-:Y:S01]  /*03a0*/  VIADD R17, R22, 0x1e ;  /* 0x0000001e16117836 */ /* 0x000fe20000000000 */
[----:B-1----:R-:W-:Y:S01]  /*03b0*/  CS2R R2, SRZ ;  /* 0x0000000000027805 */ /* 0x002fe2000001ff00 */
[----:B----4-:R-:W-:-:S02]  /*03c0*/  VIADD R11, R23, 0x1e ;  /* 0x0000001e170b7836 */ /* 0x010fc40000000000 */
[----:B------:R-:W-:-:S04]  /*03d0*/  IMAD.WIDE R16, R17, 0x4, R20 ;  /* 0x0000000411107825 */ /* 0x000fc800078e0214 */
[--C-:B------:R-:W-:Y:S01]  /*03e0*/  IMAD.WIDE R10, R11, 0x4, R20.reuse ;  /* 0x000000040b0a7825 */ /* 0x100fe200078e0214 */
[----:B------:R1:W4:Y:S03]  /*03f0*/  @!P0 LDG.E.EL R2, desc[UR4][R16.64] ;  /* 0x0000000410028981 */ /* 0x000326000c2e1900 */
[----:B------:R-:W-:Y:S01]  /*0400*/  VIADD R29, R9, 0x1e ;  /* 0x0000001e091d7836 */ /* 0x000fe20000000000 */
[----:B------:R1:W4:Y:S01]  /*0410*/  @!P0 LDG.E.EL R3, desc[UR4][R10.64] ;  /* 0x000000040a038981 */ /* 0x000322000c2e1900 */
[----:B------:R-:W-:Y:S02]  /*0420*/  IMAD.MOV.U32 R0, RZ, RZ, RZ ;  /* 0x000000ffff007224 */ /* 0x000fe400078e00ff */
[----:B------:R-:W-:-:S04]  /*0430*/  IMAD.WIDE R18, R29, 0x4, R20 ;  /* 0x000000041d127825 */ /* 0x000fc800078e0214 */
[----:B------:R-:W-:Y:S01]  /*0440*/  VIADD R29, R8, 0x1e ;  /* 0x0000001e081d7836 */ /* 0x000fe20000000000 */
[----:B------:R1:W4:Y:S01]  /*0450*/  @!P0 LDG.E.EL R0, desc[UR4][R18.64] ;  /* 0x0000000412008981 */ /* 0x000322000c2e1900 */
[----:B0-----:R-:W-:Y:S02]  /*0460*/  IMAD.MOV.U32 R27, RZ, RZ, RZ ;  /* 0x000000ffff1b7224 */ /* 0x001fe400078e00ff */
[----:B------:R-:W-:-:S05]  /*0470*/  IMAD.WIDE R28, R29, 0x4, R20 ;  /* 0x000000041d1c7825 */ /* 0x000fca00078e0214 */
[----:B------:R-:W4:Y:S01]  /*0480*/  @!P0 LDG.E.EL R27, desc[UR4][R28.64] ;  /* 0x000000041c1b8981 */ /* 0x000f22000c2e1900 */
[----:B-1----:R-:W-:Y:S02]  /*0490*/  VIADD R17, R9, 0x1f ;  /* 0x0000001f09117836 */ /* 0x002fe40000000000 */
[----:B------:R-:W-:Y:S02]  /*04a0*/  VIADD R9, R23, 0x1f ;  /* 0x0000001f17097836 */ /* 0x000fe40000000000 */
[----:B------:R-:W-:Y:S02]  /*04b0*/  VIADD R24, R8, 0x1f ;  /* 0x0000001f08187836 */ /* 0x000fe40000000000 */
[----:B------:R-:W-:Y:S01]  /*04c0*/  VIADD R26, R22, 0x1f ;  /* 0x0000001f161a7836 */ /* 0x000fe20000000000 */
[----:B------:R-:W-:Y:S01]  /*04d0*/  CS2R R10, SRZ ;  /* 0x00000000000a7805 */ /* 0x000fe2000001ff00 */
[----:B------:R-:W-:-:S04]  /*04e0*/  IMAD.WIDE R18, R9, 0x4, R20 ;  /* 0x0000000409127825 */ /* 0x000fc800078e0214 */
[----:B------:R-:W-:Y:S01]  /*04f0*/  IMAD.MOV.U32 R8, RZ, RZ, RZ ;  /* 0x000000ffff087224 */ /* 0x000fe200078e00ff */
[----:B------:R-:W4:Y:S01]  /*0500*/  @!P0 LDG.E.EL R10, desc[UR4][R18.64] ;  /* 0x00000004120a8981 */ /* 0x000f22000c2e1900 */
[----:B------:R-:W-:-:S04]  /*0510*/  IMAD.WIDE R22, R24, 0x4, R20 ;  /* 0x0000000418167825 */ /* 0x000fc800078e0214 */
[--C-:B------:R-:W-:Y:S01]  /*0520*/  IMAD.WIDE R16, R17, 0x4, R20.reuse ;  /* 0x0000000411107825 */ /* 0x100fe200078e0214 */
[----:B------:R-:W4:Y:S03]  /*0530*/  @!P0 LDG.E.EL R8, desc[UR4][R22.64] ;  /* 0x0000000416088981 */ /* 0x000f26000c2e1900 */
[----:B------:R-:W-:Y:S02]  /*0540*/  IMAD.MOV.U32 R9, RZ, RZ, RZ ;  /* 0x000000ffff097224 */ /* 0x000fe400078e00ff */
[----:B------:R-:W-:-:S04]  /*0550*/  IMAD.WIDE R20, R26, 0x4, R20 ;  /* 0x000000041a147825 */ /* 0x000fc800078e0214 */
[----:B------:R0:W4:Y:S04]  /*0560*/  @!P0 LDG.E.EL R9, desc[UR4][R16.64] ;  /* 0x0000000410098981 */ /* 0x000128000c2e1900 */
[----:B------:R-:W4:Y:S01]  /*0570*/  @!P0 LDG.E.EL R11, desc[UR4][R20.64] ;  /* 0x00000004140b8981 */ /* 0x000f22000c2e1900 */
[C---:B--2---:R-:W-:Y:S02]  /*0580*/  FSETP.GT.AND P4, PT, R6.reuse, R25, PT ;  /* 0x000000190600720b */ /* 0x044fe40003f84000 */
[----:B------:R-:W-:Y:S02]  /*0590*/  FSETP.NAN.AND P3, PT, R6, R6, PT ;  /* 0x000000060600720b */ /* 0x000fe40003f68000 */
[----:B---3--:R-:W-:Y:S02]  /*05a0*/  FSETP.GT.AND P5, PT, R5, R14, PT ;  /* 0x0000000e0500720b */ /* 0x008fe40003fa4000 */
[----:B-----5:R-:W-:-:S02]  /*05b0*/  FSETP.GT.AND P1, PT, R7, R12, PT ;  /* 0x0000000c0700720b */ /* 0x020fc40003f24000 */
[----:B------:R-:W-:-:S05]  /*05c0*/  FSETP.NAN.AND P6, PT, R5, R5, PT ;  /* 0x000000050500720b */ /* 0x000fca0003fc8000 */
[----:B------:R-:W-:Y:S02]  /*05d0*/  @!P4 SEL R6, R6, R25, P3 ;  /* 0x000000190606c207 */ /* 0x000fe40001800000 */
[C---:B------:R-:W-:Y:S02]  /*05e0*/  FSETP.GT.AND P2, PT, R4.reuse, R13, PT ;  /* 0x0000000d0400720b */ /* 0x040fe40003f44000 */
[----:B------:R-:W-:Y:S02]  /*05f0*/  FSETP.NAN.AND P3, PT, R7, R7, PT ;  /* 0x000000070700720b */ /* 0x000fe40003f68000 */
[----:B------:R-:W-:Y:S02]  /*0600*/  @!P5 SEL R5, R5, R14, P6 ;  /* 0x0000000e0505d207 */ /* 0x000fe40003000000 */
[----:B------:R-:W-:Y:S02]  /*0610*/  FSETP.NAN.AND P6, PT, R4, R4, PT ;  /* 0x000000040400720b */ /* 0x000fe40003fc8000 */
[----:B------:R-:W-:-:S04]  /*0620*/  @!P1 SEL R7, R7, R12, P3 ;  /* 0x0000000c07079207 */ /* 0x000fc80001800000 */
[----:B----4-:R-:W-:Y:S02]  /*0630*/  FSETP.GEU.AND P3, PT, R7, R2, PT ;  /* 0x000000020700720b */ /* 0x010fe40003f6e000 */
[----:B------:R-:W-:Y:S02]  /*0640*/  @!P2 SEL R4, R4, R13, P6 ;  /* 0x0000000d0404a207 */ /* 0x000fe40003000000 */
[----:B0-----:R-:W-:Y:S01]  /*0650*/  SEL R17, RZ, 0x1, !P4 ;  /* 0x00000001ff117807 */ /* 0x001fe20006000000 */
[----:B------:R-:W-:Y:S01]  /*0660*/  IMAD.MOV.U32 R14, RZ, RZ, RZ ;  /* 0x000000ffff0e7224 */ /* 0x000fe200078e00ff */
[----:B------:R-:W-:Y:S02]  /*0670*/  FSETP.GEU.AND P4, PT, R4, R3, PT ;  /* 0x000000030400720b */ /* 0x000fe40003f8e000 */
[----:B------:R-:W-:Y:S01]  /*0680*/  SEL R16, RZ, 0x1, !P5 ;  /* 0x00000001ff107807 */ /* 0x000fe20006800000 */
[----:B------:R-:W-:Y:S01]  /*0690*/  IMAD.HI R14, R15, -0x6e5d4c3b, R14 ;  /* 0x91a2b3c50f0e7827 */ /* 0x000fe200078e020e */
[----:B------:R-:W-:-:S02]  /*06a0*/  FSETP.GEU.AND P5, PT, R5, R0, PT ;  /* 0x000000000500720b */ /* 0x000fc40003fae000 */
[C---:B------:R-:W-:Y:S02]  /*06b0*/  FSETP.NAN.AND P6, PT, R2.reuse, R2, PT ;  /* 0x000000020200720b */ /* 0x040fe40003fc8000 */
[----:B------:R-:W-:Y:S02]  /*06c0*/  SEL R12, RZ, 0x1, !P2 ;  /* 0x00000001ff0c7807 */ /* 0x000fe40005000000 */
[----:B------:R-:W-:Y:S02]  /*06d0*/  FSETP.NAN.AND P2, PT, R3, R3, PT ;  /* 0x000000030300720b */ /* 0x000fe40003f48000 */
[----:B------:R-:W-:Y:S02]  /*06e0*/  @P3 SEL R2, R2, R7, P6 ;  /* 0x0000000702023207 */ /* 0x000fe40003000000 */
[----:B------:R-:W-:Y:S02]  /*06f0*/  SHF.R.U32.HI R13, RZ, 0x1f, R14 ;  /* 0x0000001fff0d7819 */ /* 0x000fe4000001160e */
[----:B------:R-:W-:-:S02]  /*0700*/  FSETP.GEU.AND P6, PT, R6, R27, PT ;  /* 0x0000001b0600720b */ /* 0x000fc40003fce000 */
[----:B------:R-:W-:Y:S02]  /*0710*/  @P4 SEL R3, R3, R4, P2 ;  /* 0x0000000403034207 */ /* 0x000fe40001000000 */
[----:B------:R-:W-:Y:S02]  /*0720*/  LEA.HI.SX32 R13, R14, R13, 0x13 ;  /* 0x0000000d0e0d7211 */ /* 0x000fe400078f9aff */
[----:B------:R-:W-:-:S03]  /*0730*/  FSETP.NAN.AND P2, PT, R0, R0, PT ;  /* 0x000000000000720b */ /* 0x000fc60003f48000 */
[----:B------:R-:W-:Y:S01]  /*0740*/  IMAD R4, R13, -0x3840, R15 ;  /* 0xffffc7c00d047824 */ /* 0x000fe200078e020f */
[----:B------:R-:W-:Y:S02]  /*0750*/  @P5 SEL R0, R0, R5, P2 ;  /* 0x0000000500005207 */ /* 0x000fe40001000000 */
[----:B------:R-:W-:Y:S01]  /*0760*/  FSETP.NAN.AND P2, PT, R27, R27, PT ;  /* 0x0000001b1b00720b */ /* 0x000fe20003f48000 */
[----:B------:R-:W-:Y:S02]  /*0770*/  IMAD R7, R13, 0x3880, R4 ;  /* 0x000038800d077824 */ /* 0x000fe400078e0204 */
[----:B------:R-:W0:Y:S01]  /*0780*/  LDC.64 R4, c[0x0][0x220] ;  /* 0x00008800ff047b82 */ /* 0x000e220000000a00 */
[----:B------:R-:W-:Y:S02]  /*0790*/  @P6 SEL R27, R27, R6, P2 ;  /* 0x000000061b1b6207 */ /* 0x000fe40001000000 */
[----:B------:R-:W-:Y:S02]  /*07a0*/  SEL R6, RZ, 0x1, !P1 ;  /* 0x00000001ff067807 */ /* 0x000fe40004800000 */
[----:B------:R-:W-:-:S02]  /*07b0*/  SEL R12, R12, 0x2, P4 ;  /* 0x000000020c0c7807 */ /* 0x000fc40002000000 */
[----:B------:R-:W-:Y:S02]  /*07c0*/  SEL R6, R6, 0x2, P3 ;  /* 0x0000000206067807 */ /* 0x000fe40001800000 */
[----:B------:R-:W-:Y:S02]  /*07d0*/  SEL R17, R17, 0x2, P6 ;  /* 0x0000000211117807 */ /* 0x000fe40003000000 */
[----:B------:R-:W-:Y:S02]  /*07e0*/  FSETP.GEU.AND P1, PT, R27, R8, PT ;  /* 0x000000081b00720b */ /* 0x000fe40003f2e000 */
[----:B------:R-:W-:Y:S02]  /*07f0*/  SEL R16, R16, 0x2, P5 ;  /* 0x0000000210107807 */ /* 0x000fe40002800000 */
[----:B------:R-:W-:Y:S02]  /*0800*/  FSETP.GEU.AND P2, PT, R0, R9, PT ;  /* 0x000000090000720b */ /* 0x000fe40003f4e000 */
[----:B------:R-:W-:-:S02]  /*0810*/  FSETP.GEU.AND P4, PT, R3, R10, PT ;  /* 0x0000000a0300720b */ /* 0x000fc40003f8e000 */
[----:B------:R-:W-:Y:S02]  /*0820*/  FSETP.GEU.AND P3, PT, R2, R11, PT ;  /* 0x0000000b0200720b */ /* 0x000fe40003f6e000 */
[----:B------:R-:W-:Y:S02]  /*0830*/  SEL R17, R17, 0x3, P1 ;  /* 0x0000000311117807 */ /* 0x000fe40000800000 */
[----:B------:R-:W-:Y:S02]  /*0840*/  SEL R16, R16, 0x3, P2 ;  /* 0x0000000310107807 */ /* 0x000fe40001000000 */
[----:B------:R-:W-:Y:S02]  /*0850*/  SEL R12, R12, 0x3, P4 ;  /* 0x000000030c0c7807 */ /* 0x000fe40002000000 */
[----:B------:R-:W-:Y:S02]  /*0860*/  SEL R13, R6, 0x3, P3 ;  /* 0x00000003060d7807 */ /* 0x000fe40001800000 */
[----:B------:R-:W-:-:S02]  /*0870*/  IADD3 R6, P5, R7, UR6, RZ ;  /* 0x0000000607067c10 */ /* 0x000fc4000ffbe0ff */
[----:B------:R-:W-:Y:S02]  /*0880*/  PRMT R16, R17, 0x3340, R16 ;  /* 0x0000334011107816 */ /* 0x000fe40000000010 */
[----:B------:R-:W-:Y:S02]  /*0890*/  PRMT R13, R12, 0x3340, R13 ;  /* 0x000033400c0d7816 */ /* 0x000fe4000000000d */
[----:B------:R-:W-:Y:S02]  /*08a0*/  LEA.HI.X.SX32 R7, R7, UR7, 0x1, P5 ;  /* 0x0000000707077c11 */ /* 0x000fe4000a8f0eff */
[----:B------:R-:W-:Y:S02]  /*08b0*/  FSETP.NAN.AND P5, PT, R8, R8, PT ;  /* 0x000000080800720b */ /* 0x000fe40003fa8000 */
[----:B------:R-:W-:Y:S02]  /*08c0*/  PRMT R13, R16, 0x5410, R13 ;  /* 0x00005410100d7816 */ /* 0x000fe4000000000d */
[----:B------:R-:W-:-:S02]  /*08d0*/  @P1 SEL R8, R8, R27, P5 ;  /* 0x0000001b08081207 */ /* 0x000fc40002800000 */
[----:B------:R-:W-:Y:S01]  /*08e0*/  FSETP.NAN.AND P6, PT, R9, R9, PT ;  /* 0x000000090900720b */ /* 0x000fe20003fc8000 */
[----:B------:R1:W-:Y:S01]  /*08f0*/  @!P0 STG.E desc[UR4][R6.64], R13 ;  /* 0x0000000d06008986 */ /* 0x0003e2000c101904 */
[C---:B------:R-:W-:Y:S02]  /*0900*/  FSETP.NAN.AND P5, PT, R10.reuse, R10, PT ;  /* 0x0000000a0a00720b */ /* 0x040fe40003fa8000 */
[----:B------:R-:W-:Y:S01]  /*0910*/  FSETP.NAN.AND P1, PT, R11, R11, PT ;  /* 0x0000000b0b00720b */ /* 0x000fe20003f28000 */
[----:B0-----:R-:W-:Y:S01]  /*0920*/  IMAD.WIDE R4, R15, 0x4, R4 ;  /* 0x000000040f047825 */ /* 0x001fe200078e0204 */
[----:B------:R-:W-:Y:S02]  /*0930*/  @P2 SEL R9, R9, R0, P6 ;  /* 0x0000000009092207 */ /* 0x000fe40003000000 */
[----:B------:R-:W-:Y:S02]  /*0940*/  @P4 SEL R10, R10, R3, P5 ;  /* 0x000000030a0a4207 */ /* 0x000fe40002800000 */
[----:B------:R-:W-:Y:S01]  /*0950*/  @P3 SEL R11, R11, R2, P1 ;  /* 0x000000020b0b3207 */ /* 0x000fe20000800000 */
[----:B------:R-:W-:Y:S06]  /*0960*/  @P0 EXIT ;  /* 0x000000000000094d */ /* 0x000fec0003800000 */
[----:B------:R-:W-:Y:S01]  /*0970*/  STG.E.128 desc[UR4][R4.64], R8 ;  /* 0x0000000804007986 */ /* 0x000fe2000c101d04 */
[----:B------:R-:W-:Y:S05]  /*0980*/  EXIT ;  /* 0x000000000000794d */ /* 0x000fea0003800000 */
.L_x_0:
[----:B------:R-:W-:-:S00]  /*0990*/  BRA `(.L_x_0) ;  /* 0xfffffffc00fc7947 */ /* 0x000fc0000383ffff */
[----:B------:R-:W-:-:S00]  /*09a0*/  NOP ;  /* 0x0000000000007918 */ /* 0x000fc00000000000 */
        /* <DEDUP_REMOVED lines=13> */
.L_x_1:


//--------------------- .nv.constant0.triton_poi_fused_max_pool2d_with_indices_3 --------------------------
	.section	.nv.constant0.triton_poi_fused_max_pool2d_with_indices_3,"a",@progbits
	.sectionflags	@""
	.align	4
.nv.constant0.triton_poi_fused_max_pool2d_with_indices_3:
	.zero		556
